	.headerflags	@"EF_CUDA_TEXMODE_UNIFIED EF_CUDA_64BIT_ADDRESS EF_CUDA_ACCELERATORS EF_CUDA_SM90 EF_CUDA_VIRTUAL_SM(EF_CUDA_SM90)"
	.elftype	@"ET_EXEC"


//--------------------- .nv.info                  --------------------------
	.section	.nv.info,"",@"SHT_CUDA_INFO"
	.align	4


	//----- nvinfo : EIATTR_REGCOUNT
	.align		4
        /*0000*/ 	.byte	0x04, 0x2f
        /*0002*/ 	.short	(.L_3 - .L_2)
	.align		4
.L_2:
        /*0004*/ 	.word	index@(triton_poi_fused__native_batch_norm_legit_no_training_convolution_relu_threshold_backward_3)
        /*0008*/ 	.word	0x0000001b


	//----- nvinfo : EIATTR_MIN_STACK_SIZE
	.align		4
.L_3:
        /*000c*/ 	.byte	0x04, 0x12
        /*000e*/ 	.short	(.L_5 - .L_4)
	.align		4
.L_4:
        /*0010*/ 	.word	index@(triton_poi_fused__native_batch_norm_legit_no_training_convolution_relu_threshold_backward_3)
        /*0014*/ 	.word	0x00000000


	//----- nvinfo : EIATTR_FRAME_SIZE
	.align		4
.L_5:
        /*0018*/ 	.byte	0x04, 0x11
        /*001a*/ 	.short	(.L_7 - .L_6)
	.align		4
.L_6:
        /*001c*/ 	.word	index@(triton_poi_fused__native_batch_norm_legit_no_training_convolution_relu_threshold_backward_3)
        /*0020*/ 	.word	0x00000000


	//----- nvinfo : EIATTR_MIN_STACK_SIZE
	.align		4
.L_7:
        /*0024*/ 	.byte	0x04, 0x12
        /*0026*/ 	.short	(.L_9 - .L_8)
	.align		4
.L_8:
        /*0028*/ 	.word	index@(triton_poi_fused__native_batch_norm_legit_no_training_convolution_relu_threshold_backward_3)
        /*002c*/ 	.word	0x00000000
.L_9:


//--------------------- .nv.info.triton_poi_fused__native_batch_norm_legit_no_training_convolution_relu_threshold_backward_3 --------------------------
	.section	.nv.info.triton_poi_fused__native_batch_norm_legit_no_training_convolution_relu_threshold_backward_3,"",@"SHT_CUDA_INFO"
	.sectionflags	@""
	.align	4


	//----- nvinfo : EIATTR_CUDA_API_VERSION
	.align		4
        /*0000*/ 	.byte	0x04, 0x37
        /*0002*/ 	.short	(.L_11 - .L_10)
.L_10:
        /*0004*/ 	.word	0x0000007c


	//----- nvinfo : EIATTR_KPARAM_INFO
	.align		4
.L_11:
        /*0008*/ 	.byte	0x04, 0x17
        /*000a*/ 	.short	(.L_13 - .L_12)
.L_12:
        /*000c*/ 	.word	0x00000000
        /*0010*/ 	.short	0x0008
        /*0012*/ 	.short	0x0040
        /*0014*/ 	.byte	0x00, 0xf0, 0x11, 0x00


	//----- nvinfo : EIATTR_KPARAM_INFO
	.align		4
.L_13:
        /*0018*/ 	.byte	0x04, 0x17
        /*001a*/ 	.short	(.L_15 - .L_14)
.L_14:
        /*001c*/ 	.word	0x00000000
        /*0020*/ 	.short	0x0007
        /*0022*/ 	.short	0x0038
        /*0024*/ 	.byte	0x00, 0xf4, 0x21, 0x00


	//----- nvinfo : EIATTR_KPARAM_INFO
	.align		4
.L_15:
        /*0028*/ 	.byte	0x04, 0x17
        /*002a*/ 	.short	(.L_17 - .L_16)
.L_16:
        /*002c*/ 	.word	0x00000000
        /*0030*/ 	.short	0x0006
        /*0032*/ 	.short	0x0030
        /*0034*/ 	.byte	0x00, 0xf4, 0x21, 0x00


	//----- nvinfo : EIATTR_KPARAM_INFO
	.align		4
.L_17:
        /*0038*/ 	.byte	0x04, 0x17
        /*003a*/ 	.short	(.L_19 - .L_18)
.L_18:
        /*003c*/ 	.word	0x00000000
        /*0040*/ 	.short	0x0005
        /*0042*/ 	.short	0x0028
        /*0044*/ 	.byte	0x00, 0xf4, 0x21, 0x00


	//----- nvinfo : EIATTR_KPARAM_INFO
	.align		4
.L_19:
        /*0048*/ 	.byte	0x04, 0x17
        /*004a*/ 	.short	(.L_21 - .L_20)
.L_20:
        /*004c*/ 	.word	0x00000000
        /*0050*/ 	.short	0x0004
        /*0052*/ 	.short	0x0020
        /*0054*/ 	.byte	0x00, 0xf4, 0x21, 0x00


	//----- nvinfo : EIATTR_KPARAM_INFO
	.align		4
.L_21:
        /*0058*/ 	.byte	0x04, 0x17
        /*005a*/ 	.short	(.L_23 - .L_22)
.L_22:
        /*005c*/ 	.word	0x00000000
        /*0060*/ 	.short	0x0003
        /*0062*/ 	.short	0x0018
        /*0064*/ 	.byte	0x00, 0xf4, 0x21, 0x00


	//----- nvinfo : EIATTR_KPARAM_INFO
	.align		4
.L_23:
        /*0068*/ 	.byte	0x04, 0x17
        /*006a*/ 	.short	(.L_25 - .L_24)
.L_24:
        /*006c*/ 	.word	0x00000000
        /*0070*/ 	.short	0x0002
        /*0072*/ 	.short	0x0010
        /*0074*/ 	.byte	0x00, 0xf4, 0x21, 0x00


	//----- nvinfo : EIATTR_KPARAM_INFO
	.align		4
.L_25:
        /*0078*/ 	.byte	0x04, 0x17
        /*007a*/ 	.short	(.L_27 - .L_26)
.L_26:
        /*007c*/ 	.word	0x00000000
        /*0080*/ 	.short	0x0001
        /*0082*/ 	.short	0x0008
        /*0084*/ 	.byte	0x00, 0xf4, 0x21, 0x00


	//----- nvinfo : EIATTR_KPARAM_INFO
	.align		4
.L_27:
        /*0088*/ 	.byte	0x04, 0x17
        /*008a*/ 	.short	(.L_29 - .L_28)
.L_28:
        /*008c*/ 	.word	0x00000000
        /*0090*/ 	.short	0x0000
        /*0092*/ 	.short	0x0000
        /*0094*/ 	.byte	0x00, 0xf4, 0x21, 0x00


	//----- nvinfo : EIATTR_SPARSE_MMA_MASK
	.align		4
.L_29:
        /*0098*/ 	.byte	0x03, 0x50
        /*009a*/ 	.short	0x0000


	//----- nvinfo : EIATTR_MAXREG_COUNT
	.align		4
        /*009c*/ 	.byte	0x03, 0x1b
        /*009e*/ 	.short	0x00ff


	//----- nvinfo : EIATTR_EXIT_INSTR_OFFSETS
	.align		4
        /*00a0*/ 	.byte	0x04, 0x1c
        /*00a2*/ 	.short	(.L_31 - .L_30)


	//   ....[0]....
.L_30:
        /*00a4*/ 	.word	0x000005b0


	//   ....[1]....
        /*00a8*/ 	.word	0x000005d0


	//----- nvinfo : EIATTR_REQNTID
	.align		4
.L_31:
        /*00ac*/ 	.byte	0x04, 0x10
        /*00ae*/ 	.short	(.L_33 - .L_32)
.L_32:
        /*00b0*/ 	.word	0x00000020
        /*00b4*/ 	.word	0x00000001
        /*00b8*/ 	.word	0x00000001


	//----- nvinfo : EIATTR_CBANK_PARAM_SIZE
	.align		4
.L_33:
        /*00bc*/ 	.byte	0x03, 0x19
        /*00be*/ 	.short	0x0044


	//----- nvinfo : EIATTR_PARAM_CBANK
	.align		4
        /*00c0*/ 	.byte	0x04, 0x0a
        /*00c2*/ 	.short	(.L_35 - .L_34)
	.align		4
.L_34:
        /*00c4*/ 	.word	index@(.nv.constant0.triton_poi_fused__native_batch_norm_legit_no_training_convolution_relu_threshold_backward_3)
        /*00c8*/ 	.short	0x0210
        /*00ca*/ 	.short	0x0044


	//----- nvinfo : EIATTR_SW_WAR
	.align		4
.L_35:
        /*00cc*/ 	.byte	0x04, 0x36
        /*00ce*/ 	.short	(.L_37 - .L_36)
.L_36:
        /*00d0*/ 	.word	0x00000008
.L_37:


//--------------------- .nv.callgraph             --------------------------
	.section	.nv.callgraph,"",@"SHT_CUDA_CALLGRAPH"
	.align	4
	.sectionentsize	8
	.align		4
        /*0000*/ 	.word	0x00000000
	.align		4
        /*0004*/ 	.word	0xffffffff
	.align		4
        /*0008*/ 	.word	0x00000000
	.align		4
        /*000c*/ 	.word	0xfffffffe
	.align		4
        /*0010*/ 	.word	0x00000000
	.align		4
        /*0014*/ 	.word	0xfffffffd
	.align		4
        /*0018*/ 	.word	0x00000000
	.align		4
        /*001c*/ 	.word	0xfffffffc


//--------------------- .nv.constant4             --------------------------
	.section	.nv.constant4,"a",@progbits
	.align	8
	.align		8
.nv.constant4:
        /*0000*/ 	.dword	_$_str
	.align		8
        /*0008*/ 	.dword	_$_str_$_2


//--------------------- .text.triton_poi_fused__native_batch_norm_legit_no_training_convolution_relu_threshold_backward_3 --------------------------
	.section	.text.triton_poi_fused__native_batch_norm_legit_no_training_convolution_relu_threshold_backward_3,"ax",@progbits
	.align	128
        .global         triton_poi_fused__native_batch_norm_legit_no_training_convolution_relu_threshold_backward_3
        .type           triton_poi_fused__native_batch_norm_legit_no_training_convolution_relu_threshold_backward_3,@function
        .size           triton_poi_fused__native_batch_norm_legit_no_training_convolution_relu_threshold_backward_3,(.L_x_1 - triton_poi_fused__native_batch_norm_legit_no_training_convolution_relu_threshold_backward_3)
        .other          triton_poi_fused__native_batch_norm_legit_no_training_convolution_relu_threshold_backward_3,@"STO_CUDA_ENTRY STV_DEFAULT"
triton_poi_fused__native_batch_norm_legit_no_training_convolution_relu_threshold_backward_3:
.text.triton_poi_fused__native_batch_norm_legit_no_training_convolution_relu_threshold_backward_3:
[----:B------:R-:W0:Y:S01]  /*0000*/  LDC R1, c[0x0][0x28] ;  /* 0x00000a00ff017b82 */ /* 0x000e220000000800 */
[----:B------:R-:W1:Y:S01]  /*0010*/  S2R R0, SR_TID.X ;  /* 0x0000000000007919 */ /* 0x000e620000002100 */
[----:B------:R-:W-:Y:S01]  /*0020*/  CS2R R20, SRZ ;  /* 0x0000000000147805 */ /* 0x000fe2000001ff00 */
[----:B------:R-:W-:Y:S01]  /*0030*/  IMAD.MOV.U32 R22, RZ, RZ, RZ ;  /* 0x000000ffff167224 */ /* 0x000fe200078e00ff */
[----:B------:R-:W-:Y:S01]  /*0040*/  ULDC.64 UR4, c[0x0][0x208] ;  /* 0x0000820000047ab9 */ /* 0x000fe20000000a00 */
[----:B------:R-:W2:Y:S03]  /*0050*/  S2R R3, SR_CTAID.X ;  /* 0x0000000000037919 */ /* 0x000ea60000002500 */
[----:B------:R-:W3:Y:S08]  /*0060*/  LDC.64 R6, c[0x0][0x218] ;  /* 0x00008600ff067b82 */ /* 0x000ef00000000a00 */
[----:B------:R-:W4:Y:S08]  /*0070*/  LDC.64 R8, c[0x0][0x210] ;  /* 0x00008400ff087b82 */ /* 0x000f300000000a00 */
[----:B------:R-:W5:Y:S08]  /*0080*/  LDC.64 R10, c[0x0][0x220] ;  /* 0x00008800ff0a7b82 */ /* 0x000f700000000a00 */
[----:B------:R-:W3:Y:S08]  /*0090*/  LDC.64 R12, c[0x0][0x230] ;  /* 0x00008c00ff0c7b82 */ /* 0x000ef00000000a00 */
[----:B------:R-:W3:Y:S01]  /*00a0*/  LDC.64 R14, c[0x0][0x238] ;  /* 0x00008e00ff0e7b82 */ /* 0x000ee20000000a00 */
[----:B-1----:R-:W-:Y:S01]  /*00b0*/  IMAD.SHL.U32 R0, R0, 0x2, RZ ;  /* 0x0000000200007824 */ /* 0x002fe200078e00ff */
[----:B--2---:R-:W-:Y:S01]  /*00c0*/  SHF.R.S32.HI R5, RZ, 0x19, R3 ;  /* 0x00000019ff057819 */ /* 0x004fe20000011403 */
[----:B------:R-:W-:Y:S01]  /*00d0*/  HFMA2.MMA R16, -RZ, RZ, 0, 0 ;  /* 0x00000000ff107435 */ /* 0x000fe200000001ff */
[----:B------:R-:W-:Y:S01]  /*00e0*/  CS2R R18, SRZ ;  /* 0x0000000000127805 */ /* 0x000fe2000001ff00 */
[----:B------:R-:W-:Y:S01]  /*00f0*/  IMAD.MOV.U32 R24, RZ, RZ, RZ ;  /* 0x000000ffff187224 */ /* 0x000fe200078e00ff */
[----:B------:R-:W-:Y:S01]  /*0100*/  LOP3.LUT R0, R0, 0x3e, RZ, 0xc0, !PT ;  /* 0x0000003e00007812 */ /* 0x000fe200078ec0ff */
[----:B------:R-:W-:Y:S01]  /*0110*/  ULDC.64 UR6, c[0x0][0x248] ;  /* 0x0000920000067ab9 */ /* 0x000fe20000000a00 */
[----:B------:R-:W-:-:S03]  /*0120*/  SGXT R5, R5, 0x1 ;  /* 0x000000010505781a */ /* 0x000fc60000000200 */
[----:B------:R-:W-:Y:S02]  /*0130*/  IMAD R0, R3, 0x40, R0 ;  /* 0x0000004003007824 */ /* 0x000fe400078e0200 */
[----:B------:R-:W1:Y:S03]  /*0140*/  LDC.64 R2, c[0x0][0x228] ;  /* 0x00008a00ff027b82 */ /* 0x000e660000000a00 */
[----:B------:R-:W-:Y:S02]  /*0150*/  LEA.HI R5, R5, R0, RZ, 0x2 ;  /* 0x0000000005057211 */ /* 0x000fe400078f10ff */
[----:B------:R-:W-:Y:S02]  /*0160*/  ISETP.GE.AND P0, PT, R0, 0x40, PT ;  /* 0x000000400000780c */ /* 0x000fe40003f06270 */
[----:B------:R-:W-:-:S04]  /*0170*/  SHF.R.S32.HI R5, RZ, 0x2, R5 ;  /* 0x00000002ff057819 */ /* 0x000fc80000011405 */
[----:B------:R-:W-:-:S04]  /*0180*/  LEA.HI R4, R5, R5, RZ, 0x2 ;  /* 0x0000000505047211 */ /* 0x000fc800078f10ff */
[----:B------:R-:W-:-:S04]  /*0190*/  LOP3.LUT R4, R4, 0xfffffffc, RZ, 0xc0, !PT ;  /* 0xfffffffc04047812 */ /* 0x000fc800078ec0ff */
[----:B------:R-:W-:-:S05]  /*01a0*/  IADD3 R17, R5, -R4, RZ ;  /* 0x8000000405117210 */ /* 0x000fca0007ffe0ff */
[----:B-1----:R-:W-:-:S05]  /*01b0*/  IMAD.WIDE R2, R17, 0x4, R2 ;  /* 0x0000000411027825 */ /* 0x002fca00078e0202 */
[----:B------:R-:W2:Y:S04]  /*01c0*/  @!P0 LDG.E.EL R20, desc[UR4][R2.64] ;  /* 0x0000000402148981 */ /* 0x000ea8000c2e1900 */
[----:B------:R4:W2:Y:S01]  /*01d0*/  @!P0 LDG.E.EL R22, desc[UR4][R2.64] ;  /* 0x0000000402168981 */ /* 0x0008a2000c2e1900 */
[----:B------:R-:W-:Y:S01]  /*01e0*/  CS2R R4, SRZ ;  /* 0x0000000000047805 */ /* 0x000fe2000001ff00 */
[----:B---3--:R-:W-:-:S05]  /*01f0*/  IMAD.WIDE R6, R17, 0x4, R6 ;  /* 0x0000000411067825 */ /* 0x008fca00078e0206 */
[----:B------:R-:W3:Y:S01]  /*0200*/  @!P0 LDG.E.EL R19, desc[UR4][R6.64] ;  /* 0x0000000406138981 */ /* 0x000ee2000c2e1900 */
[----:B----4-:R-:W-:-:S03]  /*0210*/  IMAD.WIDE R2, R0, 0x4, R8 ;  /* 0x0000000400027825 */ /* 0x010fc600078e0208 */
[----:B------:R-:W4:Y:S01]  /*0220*/  @!P0 LDG.E.EL R16, desc[UR4][R6.64] ;  /* 0x0000000406108981 */ /* 0x000f22000c2e1900 */
[----:B-----5:R-:W-:-:S03]  /*0230*/  IMAD.WIDE R8, R17, 0x4, R10 ;  /* 0x0000000411087825 */ /* 0x020fc600078e020a */
[----:B------:R-:W4:Y:S01]  /*0240*/  @!P0 LDG.E.64 R4, desc[UR4][R2.64] ;  /* 0x0000000402048981 */ /* 0x000f22000c1e1b00 */
[----:B0-----:R-:W-:-:S03]  /*0250*/  IMAD.WIDE R10, R17, 0x4, R12 ;  /* 0x00000004110a7825 */ /* 0x001fc600078e020c */
[----:B------:R-:W5:Y:S01]  /*0260*/  @!P0 LDG.E.EL R21, desc[UR4][R8.64] ;  /* 0x0000000408158981 */ /* 0x000f62000c2e1900 */
[----:B------:R-:W-:-:S03]  /*0270*/  IMAD.WIDE R12, R17, 0x4, R14 ;  /* 0x00000004110c7825 */ /* 0x000fc600078e020e */
[----:B------:R0:W3:Y:S01]  /*0280*/  @!P0 LDG.E.EL R18, desc[UR4][R8.64] ;  /* 0x0000000408128981 */ /* 0x0000e2000c2e1900 */
[----:B------:R-:W-:Y:S02]  /*0290*/  CS2R R14, SRZ ;  /* 0x00000000000e7805 */ /* 0x000fe4000001ff00 */
[----:B------:R-:W-:Y:S01]  /*02a0*/  MOV R17, RZ ;  /* 0x000000ff00117202 */ /* 0x000fe20000000f00 */
[----:B------:R-:W3:Y:S04]  /*02b0*/  @!P0 LDG.E.EL R24, desc[UR4][R12.64] ;  /* 0x000000040c188981 */ /* 0x000ee8000c2e1900 */
[----:B------:R-:W3:Y:S04]  /*02c0*/  @!P0 LDG.E.EL R14, desc[UR4][R10.64] ;  /* 0x000000040a0e8981 */ /* 0x000ee8000c2e1900 */
[----:B------:R-:W3:Y:S04]  /*02d0*/  @!P0 LDG.E.EL R15, desc[UR4][R10.64] ;  /* 0x000000040a0f8981 */ /* 0x000ee8000c2e1900 */
[----:B------:R4:W3:Y:S01]  /*02e0*/  @!P0 LDG.E.EL R17, desc[UR4][R12.64] ;  /* 0x000000040c118981 */ /* 0x0008e2000c2e1900 */
[----:B0-----:R-:W-:-:S02]  /*02f0*/  IMAD.MOV.U32 R8, RZ, RZ, 0x3e800000 ;  /* 0x3e800000ff087424 */ /* 0x001fc400078e00ff */
[----:B--2---:R-:W-:Y:S01]  /*0300*/  FADD R20, R20, 9.9999997473787516356e-06 ;  /* 0x3727c5ac14147421 */ /* 0x004fe20000000000 */
[----:B------:R-:W-:-:S03]  /*0310*/  FADD R22, R22, 9.9999997473787516356e-06 ;  /* 0x3727c5ac16167421 */ /* 0x000fc60000000000 */
[----:B------:R-:W0:Y:S08]  /*0320*/  MUFU.SQRT R6, R20 ;  /* 0x0000001400067308 */ /* 0x000e300000002000 */
[----:B------:R-:W1:Y:S01]  /*0330*/  MUFU.SQRT R7, R22 ;  /* 0x0000001600077308 */ /* 0x000e620000002000 */
[C---:B0-----:R-:W-:Y:S02]  /*0340*/  FSETP.GT.AND P1, PT, R6.reuse, 8.50705917302346158658e+37, PT ;  /* 0x7e8000000600780b */ /* 0x041fe40003f24000 */
[----:B------:R-:W-:-:S02]  /*0350*/  FSETP.GEU.AND P3, PT, R6, 1.175494350822287508e-38, PT ;  /* 0x008000000600780b */ /* 0x000fc40003f6e000 */
[C---:B-1----:R-:W-:Y:S02]  /*0360*/  FSETP.GT.AND P2, PT, R7.reuse, 8.50705917302346158658e+37, PT ;  /* 0x7e8000000700780b */ /* 0x042fe40003f44000 */
[----:B------:R-:W-:-:S07]  /*0370*/  FSETP.GEU.AND P4, PT, R7, 1.175494350822287508e-38, PT ;  /* 0x008000000700780b */ /* 0x000fce0003f8e000 */
[----:B------:R-:W-:-:S04]  /*0380*/  @P1 FMUL R6, R6, 0.25 ;  /* 0x3e80000006061820 */ /* 0x000fc80000400000 */
[----:B------:R-:W-:Y:S01]  /*0390*/  @!P3 FMUL R6, R6, 16777216 ;  /* 0x4b8000000606b820 */ /* 0x000fe20000400000 */
[----:B------:R-:W-:-:S04]  /*03a0*/  @P2 FMUL R7, R7, 0.25 ;  /* 0x3e80000007072820 */ /* 0x000fc80000400000 */
[----:B------:R-:W-:Y:S01]  /*03b0*/  @!P4 FMUL R7, R7, 16777216 ;  /* 0x4b8000000707c820 */ /* 0x000fe20000400000 */
[----:B------:R-:W0:Y:S01]  /*03c0*/  MUFU.RCP R6, R6 ;  /* 0x0000000600067308 */ /* 0x000e220000001000 */
[----:B------:R-:W-:-:S07]  /*03d0*/  FSEL R9, R8, 1, P1 ;  /* 0x3f80000008097808 */ /* 0x000fce0000800000 */
[----:B------:R-:W1:Y:S01]  /*03e0*/  MUFU.RCP R7, R7 ;  /* 0x0000000700077308 */ /* 0x000e620000001000 */
[----:B------:R-:W-:Y:S01]  /*03f0*/  FSEL R8, R8, 1, P2 ;  /* 0x3f80000008087808 */ /* 0x000fe20001000000 */
[----:B------:R-:W-:Y:S01]  /*0400*/  @!P3 FMUL R9, R9, 16777216 ;  /* 0x4b8000000909b820 */ /* 0x000fe20000400000 */
[----:B----4-:R-:W-:Y:S01]  /*0410*/  FADD R13, R16, R5 ;  /* 0x00000005100d7221 */ /* 0x010fe20000000000 */
[----:B---3--:R-:W-:Y:S02]  /*0420*/  FADD R12, R19, R4 ;  /* 0x00000004130c7221 */ /* 0x008fe40000000000 */
[----:B------:R-:W-:Y:S01]  /*0430*/  @!P4 FMUL R8, R8, 16777216 ;  /* 0x4b8000000808c820 */ /* 0x000fe20000400000 */
[----:B------:R-:W2:Y:S01]  /*0440*/  LDC.64 R4, c[0x0][0x240] ;  /* 0x00009000ff047b82 */ /* 0x000ea20000000a00 */
[----:B0-----:R-:W-:Y:S01]  /*0450*/  FMUL R9, R6, R9 ;  /* 0x0000000906097220 */ /* 0x001fe20000400000 */
[----:B------:R-:W-:Y:S01]  /*0460*/  FADD R11, R13, -R18 ;  /* 0x800000120d0b7221 */ /* 0x000fe20000000000 */
[----:B-----5:R-:W-:Y:S01]  /*0470*/  FADD R6, R12, -R21 ;  /* 0x800000150c067221 */ /* 0x020fe20000000000 */
[----:B-1----:R-:W-:-:S03]  /*0480*/  FMUL R8, R7, R8 ;  /* 0x0000000807087220 */ /* 0x002fc60000400000 */
[----:B------:R-:W-:Y:S01]  /*0490*/  FMUL R6, R9, R6 ;  /* 0x0000000609067220 */ /* 0x000fe20000400000 */
[----:B------:R-:W-:-:S03]  /*04a0*/  FMUL R11, R8, R11 ;  /* 0x0000000b080b7220 */ /* 0x000fc60000400000 */
[----:B------:R-:W-:Y:S01]  /*04b0*/  FFMA R6, R6, R14, R17 ;  /* 0x0000000e06067223 */ /* 0x000fe20000000011 */
[----:B------:R-:W-:-:S04]  /*04c0*/  FFMA R11, R11, R15, R24 ;  /* 0x0000000f0b0b7223 */ /* 0x000fc80000000018 */
[C---:B------:R-:W-:Y:S02]  /*04d0*/  FSETP.GEU.AND P2, PT, R6.reuse, RZ, PT ;  /* 0x000000ff0600720b */ /* 0x040fe40003f4e000 */
[C---:B------:R-:W-:Y:S02]  /*04e0*/  FSETP.GEU.AND P1, PT, R11.reuse, RZ, PT ;  /* 0x000000ff0b00720b */ /* 0x040fe40003f2e000 */
[----:B------:R-:W-:Y:S02]  /*04f0*/  FSEL R10, R6, RZ, P2 ;  /* 0x000000ff060a7208 */ /* 0x000fe40001000000 */
[----:B------:R-:W-:Y:S01]  /*0500*/  FSEL R11, R11, RZ, P1 ;  /* 0x000000ff0b0b7208 */ /* 0x000fe20000800000 */
[----:B--2---:R-:W-:Y:S01]  /*0510*/  IMAD.WIDE R4, R0, 0x4, R4 ;  /* 0x0000000400047825 */ /* 0x004fe200078e0204 */
[----:B------:R-:W-:Y:S02]  /*0520*/  FSETP.GTU.AND P3, PT, R10, RZ, PT ;  /* 0x000000ff0a00720b */ /* 0x000fe40003f6c000 */
[----:B------:R-:W-:-:S02]  /*0530*/  FSETP.GTU.AND P2, PT, R11, RZ, PT ;  /* 0x000000ff0b00720b */ /* 0x000fc40003f4c000 */
[----:B------:R-:W-:Y:S01]  /*0540*/  IADD3 R6, P1, R0, UR6, RZ ;  /* 0x0000000600067c10 */ /* 0x000fe2000ff3e0ff */
[----:B------:R0:W-:Y:S01]  /*0550*/  @!P0 STG.E.64 desc[UR4][R2.64], R12 ;  /* 0x0000000c02008986 */ /* 0x0001e2000c101b04 */
[----:B------:R-:W-:Y:S02]  /*0560*/  SEL R9, RZ, 0x100, P2 ;  /* 0x00000100ff097807 */ /* 0x000fe40001000000 */
[----:B------:R-:W-:Y:S01]  /*0570*/  SEL R8, RZ, 0x1, P3 ;  /* 0x00000001ff087807 */ /* 0x000fe20001800000 */
[----:B------:R0:W-:Y:S01]  /*0580*/  @!P0 STG.E.64 desc[UR4][R4.64], R10 ;  /* 0x0000000a04008986 */ /* 0x0001e2000c101b04 */
[----:B------:R-:W-:Y:S02]  /*0590*/  LEA.HI.X.SX32 R7, R0, UR7, 0x1, P1 ;  /* 0x0000000700077c11 */ /* 0x000fe400088f0eff */
[----:B------:R-:W-:Y:S01]  /*05a0*/  IADD3 R9, R8, R9, RZ ;  /* 0x0000000908097210 */ /* 0x000fe20007ffe0ff */
[----:B0-----:R-:W-:Y:S06]  /*05b0*/  @P0 EXIT ;  /* 0x000000000000094d */ /* 0x001fec0003800000 */
[----:B------:R-:W-:Y:S01]  /*05c0*/  STG.E.U16 desc[UR4][R6.64], R9 ;  /* 0x0000000906007986 */ /* 0x000fe2000c101504 */
[----:B------:R-:W-:Y:S05]  /*05d0*/  EXIT ;  /* 0x000000000000794d */ /* 0x000fea0003800000 */
.L_x_0:
[----:B------:R-:W-:-:S00]  /*05e0*/  BRA `(.L_x_0) ;  /* 0xfffffffc00fc7947 */ /* 0x000fc0000383ffff */
[----:B------:R-:W-:-:S00]  /*05f0*/  NOP ;  /* 0x0000000000007918 */ /* 0x000fc00000000000 */
        /* <DEDUP_REMOVED lines=8> */
.L_x_1:


//--------------------- .nv.global.init           --------------------------
	.section	.nv.global.init,"aw",@progbits
.nv.global.init:
	.type		_$_str,@object
	.size		_$_str,(_$_str_$_2 - _$_str)
_$_str:
        /*0000*/ 	.byte	0x5f, 0x5f, 0x43, 0x55, 0x44, 0x41, 0x5f, 0x46, 0x54, 0x5a, 0x00
	.type		_$_str_$_2,@object
	.size		_$_str_$_2,(.L_1 - _$_str_$_2)
_$_str_$_2:
        /*000b*/ 	.byte	0x5f, 0x5f, 0x43, 0x55, 0x44, 0x41, 0x5f, 0x50, 0x52, 0x45, 0x43, 0x5f, 0x53, 0x51, 0x52, 0x54
        /*001b*/ 	.byte	0x00
.L_1:


//--------------------- .nv.constant0.triton_poi_fused__native_batch_norm_legit_no_training_convolution_relu_threshold_backward_3 --------------------------
	.section	.nv.constant0.triton_poi_fused__native_batch_norm_legit_no_training_convolution_relu_threshold_backward_3,"a",@progbits
	.sectionflags	@""
	.align	4
.nv.constant0.triton_poi_fused__native_batch_norm_legit_no_training_convolution_relu_threshold_backward_3:
	.zero		596
